//
// Generated by NVIDIA NVVM Compiler
//
// Compiler Build ID: CL-36424714
// Cuda compilation tools, release 13.0, V13.0.88
// Based on NVVM 20.0.0
//

.version 9.0
.target sm_100
.address_size 64

	// .globl	_Z9odd_checkPiS_i
.extern .shared .align 16 .b8 sdata[];

.visible .entry _Z9odd_checkPiS_i(
	.param .u64 .ptr .align 1 _Z9odd_checkPiS_i_param_0,
	.param .u64 .ptr .align 1 _Z9odd_checkPiS_i_param_1,
	.param .u32 _Z9odd_checkPiS_i_param_2
)
{
	.reg .pred 	%p<2>;
	.reg .b32 	%r<11>;
	.reg .b64 	%rd<8>;

	ld.param.u64 	%rd1, [_Z9odd_checkPiS_i_param_0];
	ld.param.u64 	%rd2, [_Z9odd_checkPiS_i_param_1];
	ld.param.u32 	%r2, [_Z9odd_checkPiS_i_param_2];
	mov.u32 	%r3, %tid.x;
	mov.u32 	%r4, %ntid.x;
	mov.u32 	%r5, %ctaid.x;
	mad.lo.s32 	%r1, %r4, %r5, %r3;
	setp.ge.s32 	%p1, %r1, %r2;
	@%p1 bra 	$L__BB0_2;
	cvta.to.global.u64 	%rd3, %rd1;
	cvta.to.global.u64 	%rd4, %rd2;
	mul.wide.s32 	%rd5, %r1, 4;
	add.s64 	%rd6, %rd3, %rd5;
	ld.global.u32 	%r6, [%rd6];
	shr.u32 	%r7, %r6, 31;
	add.s32 	%r8, %r6, %r7;
	and.b32  	%r9, %r8, -2;
	sub.s32 	%r10, %r6, %r9;
	add.s64 	%rd7, %rd4, %rd5;
	st.global.u32 	[%rd7], %r10;
$L__BB0_2:
	ret;

}
	// .globl	_Z11prefix_scanPiS_i
.visible .entry _Z11prefix_scanPiS_i(
	.param .u64 .ptr .align 1 _Z11prefix_scanPiS_i_param_0,
	.param .u64 .ptr .align 1 _Z11prefix_scanPiS_i_param_1,
	.param .u32 _Z11prefix_scanPiS_i_param_2
)
{
	.reg .pred 	%p<7>;
	.reg .b32 	%r<18>;
	.reg .b64 	%rd<9>;

	ld.param.u64 	%rd2, [_Z11prefix_scanPiS_i_param_0];
	ld.param.u64 	%rd3, [_Z11prefix_scanPiS_i_param_1];
	ld.param.u32 	%r5, [_Z11prefix_scanPiS_i_param_2];
	mov.u32 	%r6, %tid.x;
	mov.u32 	%r7, %ntid.x;
	mov.u32 	%r8, %ctaid.x;
	mad.lo.s32 	%r1, %r7, %r8, %r6;
	setp.lt.s32 	%p1, %r5, 2;
	shl.b32 	%r9, %r6, 2;
	mov.u32 	%r10, sdata;
	add.s32 	%r2, %r10, %r9;
	@%p1 bra 	$L__BB1_5;
	cvta.to.global.u64 	%rd1, %rd2;
	mov.b32 	%r17, 1;
$L__BB1_2:
	setp.ge.s32 	%p2, %r1, %r5;
	setp.lt.s32 	%p3, %r1, %r17;
	or.pred  	%p4, %p2, %p3;
	@%p4 bra 	$L__BB1_4;
	sub.s32 	%r12, %r1, %r17;
	mul.wide.s32 	%rd4, %r12, 4;
	add.s64 	%rd5, %rd1, %rd4;
	ld.global.u32 	%r13, [%rd5];
	ld.shared.u32 	%r14, [%r2];
	add.s32 	%r15, %r14, %r13;
	st.shared.u32 	[%r2], %r15;
$L__BB1_4:
	bar.sync 	0;
	shl.b32 	%r17, %r17, 1;
	setp.lt.s32 	%p5, %r17, %r5;
	@%p5 bra 	$L__BB1_2;
$L__BB1_5:
	setp.ge.s32 	%p6, %r1, %r5;
	@%p6 bra 	$L__BB1_7;
	ld.shared.u32 	%r16, [%r2];
	cvta.to.global.u64 	%rd6, %rd3;
	mul.wide.s32 	%rd7, %r1, 4;
	add.s64 	%rd8, %rd6, %rd7;
	st.global.u32 	[%rd8], %r16;
$L__BB1_7:
	ret;

}
	// .globl	_Z7get_oddPiS_S_S_ii
.visible .entry _Z7get_oddPiS_S_S_ii(
	.param .u64 .ptr .align 1 _Z7get_oddPiS_S_S_ii_param_0,
	.param .u64 .ptr .align 1 _Z7get_oddPiS_S_S_ii_param_1,
	.param .u64 .ptr .align 1 _Z7get_oddPiS_S_S_ii_param_2,
	.param .u64 .ptr .align 1 _Z7get_oddPiS_S_S_ii_param_3,
	.param .u32 _Z7get_oddPiS_S_S_ii_param_4,
	.param .u32 _Z7get_oddPiS_S_S_ii_param_5
)
{
	.reg .pred 	%p<3>;
	.reg .b32 	%r<9>;
	.reg .b64 	%rd<16>;

	ld.param.u64 	%rd1, [_Z7get_oddPiS_S_S_ii_param_0];
	ld.param.u64 	%rd2, [_Z7get_oddPiS_S_S_ii_param_1];
	ld.param.u64 	%rd3, [_Z7get_oddPiS_S_S_ii_param_2];
	ld.param.u64 	%rd4, [_Z7get_oddPiS_S_S_ii_param_3];
	ld.param.u32 	%r2, [_Z7get_oddPiS_S_S_ii_param_4];
	mov.u32 	%r3, %tid.x;
	mov.u32 	%r4, %ntid.x;
	mov.u32 	%r5, %ctaid.x;
	mad.lo.s32 	%r1, %r4, %r5, %r3;
	setp.ge.s32 	%p1, %r1, %r2;
	@%p1 bra 	$L__BB2_3;
	cvta.to.global.u64 	%rd5, %rd3;
	mul.wide.s32 	%rd6, %r1, 4;
	add.s64 	%rd7, %rd5, %rd6;
	ld.global.u32 	%r6, [%rd7];
	setp.eq.s32 	%p2, %r6, 0;
	@%p2 bra 	$L__BB2_3;
	cvta.to.global.u64 	%rd8, %rd1;
	add.s64 	%rd10, %rd8, %rd6;
	ld.global.u32 	%r7, [%rd10];
	cvta.to.global.u64 	%rd11, %rd4;
	add.s64 	%rd12, %rd11, %rd6;
	ld.global.u32 	%r8, [%rd12];
	cvta.to.global.u64 	%rd13, %rd2;
	mul.wide.s32 	%rd14, %r8, 4;
	add.s64 	%rd15, %rd13, %rd14;
	st.global.u32 	[%rd15+-4], %r7;
$L__BB2_3:
	ret;

}


// ===== COMPILED SASS (sm_100) =====

	.target	sm_100

	.elftype	@"ET_EXEC"


//--------------------- .note.nv.tkinfo           --------------------------
	.section	.note.nv.tkinfo,"",@"SHT_NOTE"
	.sectionflags	@"SHF_NOTE_NV_TKINFO"
	.tkinfo
        /*0018*/ 	.word	0x00000002
        /*0030*/ 	.string	""
        /*0030*/ 	.string	"ptxas"
        /*0030*/ 	.string	"Cuda compilation tools, release 13.0, V13.0.88"
        /*0030*/ 	.string	"Build cuda_13.0.r13.0/compiler.36424714_0"
        /*0030*/ 	.string	"-arch sm_100 -m 64 "



//--------------------- .note.nv.cuinfo           --------------------------
	.section	.note.nv.cuinfo,"",@"SHT_NOTE"
	.sectionflags	@"SHF_NOTE_NV_CUINFO"
        /*0018*/ 	.short	0x0002
        /*001a*/ 	.short	0x0064
        /*001c*/ 	.short	0x0082
	.zero		2


//--------------------- .nv.info                  --------------------------
	.section	.nv.info,"",@"SHT_CUDA_INFO"
	.align	4


	//----- nvinfo : EIATTR_REGCOUNT
	.align		4
        /*0000*/ 	.byte	0x04, 0x2f
        /*0002*/ 	.short	(.L_1 - .L_0)
	.align		4
.L_0:
        /*0004*/ 	.word	index@(_Z9odd_checkPiS_i)
        /*0008*/ 	.word	0x0000000c


	//----- nvinfo : EIATTR_FRAME_SIZE
	.align		4
.L_1:
        /*000c*/ 	.byte	0x04, 0x11
        /*000e*/ 	.short	(.L_3 - .L_2)
	.align		4
.L_2:
        /*0010*/ 	.word	index@(_Z9odd_checkPiS_i)
        /*0014*/ 	.word	0x00000000


	//----- nvinfo : EIATTR_REGCOUNT
	.align		4
.L_3:
        /*0018*/ 	.byte	0x04, 0x2f
        /*001a*/ 	.short	(.L_5 - .L_4)
	.align		4
.L_4:
        /*001c*/ 	.word	index@(_Z11prefix_scanPiS_i)
        /*0020*/ 	.word	0x0000000c


	//----- nvinfo : EIATTR_FRAME_SIZE
	.align		4
.L_5:
        /*0024*/ 	.byte	0x04, 0x11
        /*0026*/ 	.short	(.L_7 - .L_6)
	.align		4
.L_6:
        /*0028*/ 	.word	index@(_Z11prefix_scanPiS_i)
        /*002c*/ 	.word	0x00000000


	//----- nvinfo : EIATTR_REGCOUNT
	.align		4
.L_7:
        /*0030*/ 	.byte	0x04, 0x2f
        /*0032*/ 	.short	(.L_9 - .L_8)
	.align		4
.L_8:
        /*0034*/ 	.word	index@(_Z7get_oddPiS_S_S_ii)
        /*0038*/ 	.word	0x0000000a


	//----- nvinfo : EIATTR_FRAME_SIZE
	.align		4
.L_9:
        /*003c*/ 	.byte	0x04, 0x11
        /*003e*/ 	.short	(.L_11 - .L_10)
	.align		4
.L_10:
        /*0040*/ 	.word	index@(_Z7get_oddPiS_S_S_ii)
        /*0044*/ 	.word	0x00000000


	//----- nvinfo : EIATTR_MIN_STACK_SIZE
	.align		4
.L_11:
        /*0048*/ 	.byte	0x04, 0x12
        /*004a*/ 	.short	(.L_13 - .L_12)
	.align		4
.L_12:
        /*004c*/ 	.word	index@(_Z7get_oddPiS_S_S_ii)
        /*0050*/ 	.word	0x00000000


	//----- nvinfo : EIATTR_MIN_STACK_SIZE
	.align		4
.L_13:
        /*0054*/ 	.byte	0x04, 0x12
        /*0056*/ 	.short	(.L_15 - .L_14)
	.align		4
.L_14:
        /*0058*/ 	.word	index@(_Z11prefix_scanPiS_i)
        /*005c*/ 	.word	0x00000000


	//----- nvinfo : EIATTR_MIN_STACK_SIZE
	.align		4
.L_15:
        /*0060*/ 	.byte	0x04, 0x12
        /*0062*/ 	.short	(.L_17 - .L_16)
	.align		4
.L_16:
        /*0064*/ 	.word	index@(_Z9odd_checkPiS_i)
        /*0068*/ 	.word	0x00000000
.L_17:


//--------------------- .nv.compat                --------------------------
	.section	.nv.compat,"",@"SHT_CUDA_COMPAT_INFO"
	.align	4
        /*0000*/ 	.byte	0x02, 0x09, 0x00, 0x00, 0x02, 0x02, 0x01, 0x00, 0x02, 0x05, 0x05, 0x00, 0x03, 0x07, 0x01, 0x01
        /*0010*/ 	.byte	0x02, 0x03, 0x00, 0x00, 0x02, 0x06, 0x01, 0x00, 0x04, 0x0b, 0x08, 0x00, 0x09, 0x00, 0x00, 0x00
        /*0020*/ 	.byte	0x00, 0x00, 0x00, 0x00


//--------------------- .nv.info._Z7get_oddPiS_S_S_ii --------------------------
	.section	.nv.info._Z7get_oddPiS_S_S_ii,"",@"SHT_CUDA_INFO"
	.sectionflags	@""
	.align	4


	//----- nvinfo : EIATTR_CUDA_API_VERSION
	.align		4
        /*0000*/ 	.byte	0x04, 0x37
        /*0002*/ 	.short	(.L_19 - .L_18)
.L_18:
        /*0004*/ 	.word	0x00000082


	//----- nvinfo : EIATTR_KPARAM_INFO
	.align		4
.L_19:
        /*0008*/ 	.byte	0x04, 0x17
        /*000a*/ 	.short	(.L_21 - .L_20)
.L_20:
        /*000c*/ 	.word	0x00000000
        /*0010*/ 	.short	0x0005
        /*0012*/ 	.short	0x0024
        /*0014*/ 	.byte	0x00, 0xf0, 0x11, 0x00


	//----- nvinfo : EIATTR_KPARAM_INFO
	.align		4
.L_21:
        /*0018*/ 	.byte	0x04, 0x17
        /*001a*/ 	.short	(.L_23 - .L_22)
.L_22:
        /*001c*/ 	.word	0x00000000
        /*0020*/ 	.short	0x0004
        /*0022*/ 	.short	0x0020
        /*0024*/ 	.byte	0x00, 0xf0, 0x11, 0x00


	//----- nvinfo : EIATTR_KPARAM_INFO
	.align		4
.L_23:
        /*0028*/ 	.byte	0x04, 0x17
        /*002a*/ 	.short	(.L_25 - .L_24)
.L_24:
        /*002c*/ 	.word	0x00000000
        /*0030*/ 	.short	0x0003
        /*0032*/ 	.short	0x0018
        /*0034*/ 	.byte	0x00, 0xf5, 0x21, 0x00


	//----- nvinfo : EIATTR_KPARAM_INFO
	.align		4
.L_25:
        /*0038*/ 	.byte	0x04, 0x17
        /*003a*/ 	.short	(.L_27 - .L_26)
.L_26:
        /*003c*/ 	.word	0x00000000
        /*0040*/ 	.short	0x0002
        /*0042*/ 	.short	0x0010
        /*0044*/ 	.byte	0x00, 0xf5, 0x21, 0x00


	//----- nvinfo : EIATTR_KPARAM_INFO
	.align		4
.L_27:
        /*0048*/ 	.byte	0x04, 0x17
        /*004a*/ 	.short	(.L_29 - .L_28)
.L_28:
        /*004c*/ 	.word	0x00000000
        /*0050*/ 	.short	0x0001
        /*0052*/ 	.short	0x0008
        /*0054*/ 	.byte	0x00, 0xf5, 0x21, 0x00


	//----- nvinfo : EIATTR_KPARAM_INFO
	.align		4
.L_29:
        /*0058*/ 	.byte	0x04, 0x17
        /*005a*/ 	.short	(.L_31 - .L_30)
.L_30:
        /*005c*/ 	.word	0x00000000
        /*0060*/ 	.short	0x0000
        /*0062*/ 	.short	0x0000
        /*0064*/ 	.byte	0x00, 0xf5, 0x21, 0x00


	//----- nvinfo : EIATTR_SPARSE_MMA_MASK
	.align		4
.L_31:
        /*0068*/ 	.byte	0x03, 0x50
        /*006a*/ 	.short	0x0000


	//----- nvinfo : EIATTR_MAXREG_COUNT
	.align		4
        /*006c*/ 	.byte	0x03, 0x1b
        /*006e*/ 	.short	0x00ff


	//----- nvinfo : EIATTR_MERCURY_ISA_VERSION
	.align		4
        /*0070*/ 	.byte	0x03, 0x5f
        /*0072*/ 	.short	0x0101


	//----- nvinfo : EIATTR_VRC_CTA_INIT_COUNT
	.align		4
        /*0074*/ 	.byte	0x02, 0x4a
	.zero		1
	.zero		1


	//----- nvinfo : EIATTR_EXIT_INSTR_OFFSETS
	.align		4
        /*0078*/ 	.byte	0x04, 0x1c
        /*007a*/ 	.short	(.L_33 - .L_32)


	//   ....[0]....
.L_32:
        /*007c*/ 	.word	0x00000070


	//   ....[1]....
        /*0080*/ 	.word	0x000000d0


	//   ....[2]....
        /*0084*/ 	.word	0x00000170


	//----- nvinfo : EIATTR_CBANK_PARAM_SIZE
	.align		4
.L_33:
        /*0088*/ 	.byte	0x03, 0x19
        /*008a*/ 	.short	0x0028


	//----- nvinfo : EIATTR_PARAM_CBANK
	.align		4
        /*008c*/ 	.byte	0x04, 0x0a
        /*008e*/ 	.short	(.L_35 - .L_34)
	.align		4
.L_34:
        /*0090*/ 	.word	index@(.nv.constant0._Z7get_oddPiS_S_S_ii)
        /*0094*/ 	.short	0x0380
        /*0096*/ 	.short	0x0028


	//----- nvinfo : EIATTR_SW_WAR
	.align		4
.L_35:
        /*0098*/ 	.byte	0x04, 0x36
        /*009a*/ 	.short	(.L_37 - .L_36)
.L_36:
        /*009c*/ 	.word	0x00000008
.L_37:


//--------------------- .nv.info._Z11prefix_scanPiS_i --------------------------
	.section	.nv.info._Z11prefix_scanPiS_i,"",@"SHT_CUDA_INFO"
	.sectionflags	@""
	.align	4


	//----- nvinfo : EIATTR_CUDA_API_VERSION
	.align		4
        /*0000*/ 	.byte	0x04, 0x37
        /*0002*/ 	.short	(.L_39 - .L_38)
.L_38:
        /*0004*/ 	.word	0x00000082


	//----- nvinfo : EIATTR_KPARAM_INFO
	.align		4
.L_39:
        /*0008*/ 	.byte	0x04, 0x17
        /*000a*/ 	.short	(.L_41 - .L_40)
.L_40:
        /*000c*/ 	.word	0x00000000
        /*0010*/ 	.short	0x0002
        /*0012*/ 	.short	0x0010
        /*0014*/ 	.byte	0x00, 0xf0, 0x11, 0x00


	//----- nvinfo : EIATTR_KPARAM_INFO
	.align		4
.L_41:
        /*0018*/ 	.byte	0x04, 0x17
        /*001a*/ 	.short	(.L_43 - .L_42)
.L_42:
        /*001c*/ 	.word	0x00000000
        /*0020*/ 	.short	0x0001
        /*0022*/ 	.short	0x0008
        /*0024*/ 	.byte	0x00, 0xf5, 0x21, 0x00


	//----- nvinfo : EIATTR_KPARAM_INFO
	.align		4
.L_43:
        /*0028*/ 	.byte	0x04, 0x17
        /*002a*/ 	.short	(.L_45 - .L_44)
.L_44:
        /*002c*/ 	.word	0x00000000
        /*0030*/ 	.short	0x0000
        /*0032*/ 	.short	0x0000
        /*0034*/ 	.byte	0x00, 0xf5, 0x21, 0x00


	//----- nvinfo : EIATTR_SPARSE_MMA_MASK
	.align		4
.L_45:
        /*0038*/ 	.byte	0x03, 0x50
        /*003a*/ 	.short	0x0000


	//----- nvinfo : EIATTR_MAXREG_COUNT
	.align		4
        /*003c*/ 	.byte	0x03, 0x1b
        /*003e*/ 	.short	0x00ff


	//----- nvinfo : EIATTR_NUM_BARRIERS
	.align		4
        /*0040*/ 	.byte	0x02, 0x4c
        /*0042*/ 	.byte	0x01
	.zero		1


	//----- nvinfo : EIATTR_MERCURY_ISA_VERSION
	.align		4
        /*0044*/ 	.byte	0x03, 0x5f
        /*0046*/ 	.short	0x0101


	//----- nvinfo : EIATTR_VRC_CTA_INIT_COUNT
	.align		4
        /*0048*/ 	.byte	0x02, 0x4a
	.zero		1
	.zero		1


	//----- nvinfo : EIATTR_EXIT_INSTR_OFFSETS
	.align		4
        /*004c*/ 	.byte	0x04, 0x1c
        /*004e*/ 	.short	(.L_47 - .L_46)


	//   ....[0]....
.L_46:
        /*0050*/ 	.word	0x00000200


	//   ....[1]....
        /*0054*/ 	.word	0x00000250


	//----- nvinfo : EIATTR_CRS_STACK_SIZE
	.align		4
.L_47:
        /*0058*/ 	.byte	0x04, 0x1e
        /*005a*/ 	.short	(.L_49 - .L_48)
.L_48:
        /*005c*/ 	.word	0x00000000


	//----- nvinfo : EIATTR_CBANK_PARAM_SIZE
	.align		4
.L_49:
        /*0060*/ 	.byte	0x03, 0x19
        /*0062*/ 	.short	0x0014


	//----- nvinfo : EIATTR_PARAM_CBANK
	.align		4
        /*0064*/ 	.byte	0x04, 0x0a
        /*0066*/ 	.short	(.L_51 - .L_50)
	.align		4
.L_50:
        /*0068*/ 	.word	index@(.nv.constant0._Z11prefix_scanPiS_i)
        /*006c*/ 	.short	0x0380
        /*006e*/ 	.short	0x0014


	//----- nvinfo : EIATTR_SW_WAR
	.align		4
.L_51:
        /*0070*/ 	.byte	0x04, 0x36
        /*0072*/ 	.short	(.L_53 - .L_52)
.L_52:
        /*0074*/ 	.word	0x00000008
.L_53:


//--------------------- .nv.info._Z9odd_checkPiS_i --------------------------
	.section	.nv.info._Z9odd_checkPiS_i,"",@"SHT_CUDA_INFO"
	.sectionflags	@""
	.align	4


	//----- nvinfo : EIATTR_CUDA_API_VERSION
	.align		4
        /*0000*/ 	.byte	0x04, 0x37
        /*0002*/ 	.short	(.L_55 - .L_54)
.L_54:
        /*0004*/ 	.word	0x00000082


	//----- nvinfo : EIATTR_KPARAM_INFO
	.align		4
.L_55:
        /*0008*/ 	.byte	0x04, 0x17
        /*000a*/ 	.short	(.L_57 - .L_56)
.L_56:
        /*000c*/ 	.word	0x00000000
        /*0010*/ 	.short	0x0002
        /*0012*/ 	.short	0x0010
        /*0014*/ 	.byte	0x00, 0xf0, 0x11, 0x00


	//----- nvinfo : EIATTR_KPARAM_INFO
	.align		4
.L_57:
        /*0018*/ 	.byte	0x04, 0x17
        /*001a*/ 	.short	(.L_59 - .L_58)
.L_58:
        /*001c*/ 	.word	0x00000000
        /*0020*/ 	.short	0x0001
        /*0022*/ 	.short	0x0008
        /*0024*/ 	.byte	0x00, 0xf5, 0x21, 0x00


	//----- nvinfo : EIATTR_KPARAM_INFO
	.align		4
.L_59:
        /*0028*/ 	.byte	0x04, 0x17
        /*002a*/ 	.short	(.L_61 - .L_60)
.L_60:
        /*002c*/ 	.word	0x00000000
        /*0030*/ 	.short	0x0000
        /*0032*/ 	.short	0x0000
        /*0034*/ 	.byte	0x00, 0xf5, 0x21, 0x00


	//----- nvinfo : EIATTR_SPARSE_MMA_MASK
	.align		4
.L_61:
        /*0038*/ 	.byte	0x03, 0x50
        /*003a*/ 	.short	0x0000


	//----- nvinfo : EIATTR_MAXREG_COUNT
	.align		4
        /*003c*/ 	.byte	0x03, 0x1b
        /*003e*/ 	.short	0x00ff


	//----- nvinfo : EIATTR_MERCURY_ISA_VERSION
	.align		4
        /*0040*/ 	.byte	0x03, 0x5f
        /*0042*/ 	.short	0x0101


	//----- nvinfo : EIATTR_VRC_CTA_INIT_COUNT
	.align		4
        /*0044*/ 	.byte	0x02, 0x4a
	.zero		1
	.zero		1


	//----- nvinfo : EIATTR_EXIT_INSTR_OFFSETS
	.align		4
        /*0048*/ 	.byte	0x04, 0x1c
        /*004a*/ 	.short	(.L_63 - .L_62)


	//   ....[0]....
.L_62:
        /*004c*/ 	.word	0x00000070


	//   ....[1]....
        /*0050*/ 	.word	0x00000120


	//----- nvinfo : EIATTR_CBANK_PARAM_SIZE
	.align		4
.L_63:
        /*0054*/ 	.byte	0x03, 0x19
        /*0056*/ 	.short	0x0014


	//----- nvinfo : EIATTR_PARAM_CBANK
	.align		4
        /*0058*/ 	.byte	0x04, 0x0a
        /*005a*/ 	.short	(.L_65 - .L_64)
	.align		4
.L_64:
        /*005c*/ 	.word	index@(.nv.constant0._Z9odd_checkPiS_i)
        /*0060*/ 	.short	0x0380
        /*0062*/ 	.short	0x0014


	//----- nvinfo : EIATTR_SW_WAR
	.align		4
.L_65:
        /*0064*/ 	.byte	0x04, 0x36
        /*0066*/ 	.short	(.L_67 - .L_66)
.L_66:
        /*0068*/ 	.word	0x00000008
.L_67:


//--------------------- .nv.callgraph             --------------------------
	.section	.nv.callgraph,"",@"SHT_CUDA_CALLGRAPH"
	.align	4
	.sectionentsize	8
	.align		4
        /*0000*/ 	.word	0x00000000
	.align		4
        /*0004*/ 	.word	0xffffffff
	.align		4
        /*0008*/ 	.word	0x00000000
	.align		4
        /*000c*/ 	.word	0xfffffffe
	.align		4
        /*0010*/ 	.word	0x00000000
	.align		4
        /*0014*/ 	.word	0xfffffffd
	.align		4
        /*0018*/ 	.word	0x00000000
	.align		4
        /*001c*/ 	.word	0xfffffffc


//--------------------- .text._Z7get_oddPiS_S_S_ii --------------------------
	.section	.text._Z7get_oddPiS_S_S_ii,"ax",@progbits
	.align	128
        .global         _Z7get_oddPiS_S_S_ii
        .type           _Z7get_oddPiS_S_S_ii,@function
        .size           _Z7get_oddPiS_S_S_ii,(.L_x_7 - _Z7get_oddPiS_S_S_ii)
        .other          _Z7get_oddPiS_S_S_ii,@"STO_CUDA_ENTRY STV_DEFAULT"
_Z7get_oddPiS_S_S_ii:
.text._Z7get_oddPiS_S_S_ii:
[----:B------:R-:W-:Y:S01]  /*0000*/  LDC R1, c[0x0][0x37c] ;  /* 0x0000df00ff017b82 */ /* 0x000fe20000000800 */
[----:B------:R-:W0:Y:S01]  /*0010*/  S2R R7, SR_TID.X ;  /* 0x0000000000077919 */ /* 0x000e220000002100 */
[----:B------:R-:W0:Y:S01]  /*0020*/  LDCU UR4, c[0x0][0x360] ;  /* 0x00006c00ff0477ac */ /* 0x000e220008000800 */
[----:B------:R-:W0:Y:S01]  /*0030*/  S2R R0, SR_CTAID.X ;  /* 0x0000000000007919 */ /* 0x000e220000002500 */
[----:B------:R-:W1:Y:S01]  /*0040*/  LDCU UR5, c[0x0][0x3a0] ;  /* 0x00007400ff0577ac */ /* 0x000e620008000800 */
[----:B0-----:R-:W-:-:S05]  /*0050*/  IMAD R7, R0, UR4, R7 ;  /* 0x0000000400077c24 */ /* 0x001fca000f8e0207 */
[----:B-1----:R-:W-:-:S13]  /*0060*/  ISETP.GE.AND P0, PT, R7, UR5, PT ;  /* 0x0000000507007c0c */ /* 0x002fda000bf06270 */
[----:B------:R-:W-:Y:S05]  /*0070*/  @P0 EXIT ;  /* 0x000000000000094d */ /* 0x000fea0003800000 */
[----:B------:R-:W0:Y:S01]  /*0080*/  LDC.64 R2, c[0x0][0x390] ;  /* 0x0000e400ff027b82 */ /* 0x000e220000000a00 */
[----:B------:R-:W1:Y:S01]  /*0090*/  LDCU.64 UR4, c[0x0][0x358] ;  /* 0x00006b00ff0477ac */ /* 0x000e620008000a00 */
[----:B0-----:R-:W-:-:S06]  /*00a0*/  IMAD.WIDE R2, R7, 0x4, R2 ;  /* 0x0000000407027825 */ /* 0x001fcc00078e0202 */
[----:B-1----:R-:W2:Y:S02]  /*00b0*/  LDG.E R2, desc[UR4][R2.64] ;  /* 0x0000000402027981 */ /* 0x002ea4000c1e1900 */
[----:B--2---:R-:W-:-:S13]  /*00c0*/  ISETP.NE.AND P0, PT, R2, RZ, PT ;  /* 0x000000ff0200720c */ /* 0x004fda0003f05270 */
[----:B------:R-:W-:Y:S05]  /*00d0*/  @!P0 EXIT ;  /* 0x000000000000894d */ /* 0x000fea0003800000 */
[----:B------:R-:W0:Y:S08]  /*00e0*/  LDC.64 R4, c[0x0][0x398] ;  /* 0x0000e600ff047b82 */ /* 0x000e300000000a00 */
[----:B------:R-:W1:Y:S01]  /*00f0*/  LDC.64 R2, c[0x0][0x380] ;  /* 0x0000e000ff027b82 */ /* 0x000e620000000a00 */
[----:B0-----:R-:W-:-:S06]  /*0100*/  IMAD.WIDE R4, R7, 0x4, R4 ;  /* 0x0000000407047825 */ /* 0x001fcc00078e0204 */
[----:B------:R-:W2:Y:S01]  /*0110*/  LDG.E R5, desc[UR4][R4.64] ;  /* 0x0000000404057981 */ /* 0x000ea2000c1e1900 */
[----:B-1----:R-:W-:Y:S02]  /*0120*/  IMAD.WIDE R2, R7, 0x4, R2 ;  /* 0x0000000407027825 */ /* 0x002fe400078e0202 */
[----:B------:R-:W2:Y:S04]  /*0130*/  LDC.64 R6, c[0x0][0x388] ;  /* 0x0000e200ff067b82 */ /* 0x000ea80000000a00 */
[----:B------:R-:W3:Y:S01]  /*0140*/  LDG.E R3, desc[UR4][R2.64] ;  /* 0x0000000402037981 */ /* 0x000ee2000c1e1900 */
[----:B--2---:R-:W-:-:S05]  /*0150*/  IMAD.WIDE R6, R5, 0x4, R6 ;  /* 0x0000000405067825 */ /* 0x004fca00078e0206 */
[----:B---3--:R-:W-:Y:S01]  /*0160*/  STG.E desc[UR4][R6.64+-0x4], R3 ;  /* 0xfffffc0306007986 */ /* 0x008fe2000c101904 */
[----:B------:R-:W-:Y:S05]  /*0170*/  EXIT ;  /* 0x000000000000794d */ /* 0x000fea0003800000 */
.L_x_0:
[----:B------:R-:W-:-:S00]  /*0180*/  BRA `(.L_x_0) ;  /* 0xfffffffc00fc7947 */ /* 0x000fc0000383ffff */
[----:B------:R-:W-:-:S00]  /*0190*/  NOP ;  /* 0x0000000000007918 */ /* 0x000fc00000000000 */
        /* <DEDUP_REMOVED lines=14> */
.L_x_7:


//--------------------- .text._Z11prefix_scanPiS_i --------------------------
	.section	.text._Z11prefix_scanPiS_i,"ax",@progbits
	.align	128
        .global         _Z11prefix_scanPiS_i
        .type           _Z11prefix_scanPiS_i,@function
        .size           _Z11prefix_scanPiS_i,(.L_x_8 - _Z11prefix_scanPiS_i)
        .other          _Z11prefix_scanPiS_i,@"STO_CUDA_ENTRY STV_DEFAULT"
_Z11prefix_scanPiS_i:
.text._Z11prefix_scanPiS_i:
[----:B------:R-:W-:Y:S01]  /*0000*/  LDC R1, c[0x0][0x37c] ;  /* 0x0000df00ff017b82 */ /* 0x000fe20000000800 */
[----:B------:R-:W0:Y:S07]  /*0010*/  S2R R0, SR_TID.X ;  /* 0x0000000000007919 */ /* 0x000e2e0000002100 */
[----:B------:R-:W1:Y:S01]  /*0020*/  S2UR UR5, SR_CgaCtaId ;  /* 0x00000000000579c3 */ /* 0x000e620000008800 */
[----:B------:R-:W2:Y:S01]  /*0030*/  LDCU UR6, c[0x0][0x390] ;  /* 0x00007200ff0677ac */ /* 0x000ea20008000800 */
[----:B------:R-:W0:Y:S01]  /*0040*/  S2R R7, SR_CTAID.X ;  /* 0x0000000000077919 */ /* 0x000e220000002500 */
[----:B------:R-:W0:Y:S01]  /*0050*/  LDCU UR7, c[0x0][0x360] ;  /* 0x00006c00ff0777ac */ /* 0x000e220008000800 */
[----:B------:R-:W-:Y:S01]  /*0060*/  UMOV UR4, 0x400 ;  /* 0x0000040000047882 */ /* 0x000fe20000000000 */
[----:B------:R-:W3:Y:S01]  /*0070*/  LDCU.64 UR8, c[0x0][0x358] ;  /* 0x00006b00ff0877ac */ /* 0x000ee20008000a00 */
[----:B--2---:R-:W-:-:S02]  /*0080*/  UISETP.GE.AND UP0, UPT, UR6, 0x2, UPT ;  /* 0x000000020600788c */ /* 0x004fc4000bf06270 */
[----:B-1----:R-:W-:Y:S01]  /*0090*/  ULEA UR4, UR5, UR4, 0x18 ;  /* 0x0000000405047291 */ /* 0x002fe2000f8ec0ff */
[----:B0-----:R-:W-:-:S05]  /*00a0*/  IMAD R7, R7, UR7, R0 ;  /* 0x0000000707077c24 */ /* 0x001fca000f8e0200 */
[----:B------:R-:W-:Y:S01]  /*00b0*/  LEA R0, R0, UR4, 0x2 ;  /* 0x0000000400007c11 */ /* 0x000fe2000f8e10ff */
[----:B---3--:R-:W-:Y:S06]  /*00c0*/  BRA.U !UP0, `(.L_x_1) ;  /* 0x0000000108487547 */ /* 0x008fec000b800000 */
[----:B------:R-:W0:Y:S01]  /*00d0*/  LDC.64 R4, c[0x0][0x380] ;  /* 0x0000e000ff047b82 */ /* 0x000e220000000a00 */
[----:B------:R-:W1:Y:S01]  /*00e0*/  LDCU UR6, c[0x0][0x390] ;  /* 0x00007200ff0677ac */ /* 0x000e620008000800 */
[----:B------:R-:W-:-:S05]  /*00f0*/  UMOV UR4, 0x1 ;  /* 0x0000000100047882 */ /* 0x000fca0000000000 */
.L_x_4:
[C---:B------:R-:W-:Y:S01]  /*0100*/  ISETP.GE.AND P0, PT, R7.reuse, UR4, PT ;  /* 0x0000000407007c0c */ /* 0x040fe2000bf06270 */
[----:B------:R-:W-:Y:S03]  /*0110*/  BSSY.RECONVERGENT B0, `(.L_x_2) ;  /* 0x0000009000007945 */ /* 0x000fe60003800200 */
[----:B-1----:R-:W-:-:S13]  /*0120*/  ISETP.GE.OR P0, PT, R7, UR6, !P0 ;  /* 0x0000000607007c0c */ /* 0x002fda000c706670 */
[----:B------:R-:W-:Y:S05]  /*0130*/  @P0 BRA `(.L_x_3) ;  /* 0x0000000000180947 */ /* 0x000fea0003800000 */
[----:B------:R-:W-:Y:S01]  /*0140*/  VIADD R3, R7, -UR4 ;  /* 0x8000000407037c36 */ /* 0x000fe20008000000 */
[----:B------:R-:W1:Y:S03]  /*0150*/  LDS R9, [R0] ;  /* 0x0000000000097984 */ /* 0x000e660000000800 */
[----:B0-----:R-:W-:-:S06]  /*0160*/  IMAD.WIDE R2, R3, 0x4, R4 ;  /* 0x0000000403027825 */ /* 0x001fcc00078e0204 */
[----:B------:R-:W1:Y:S02]  /*0170*/  LDG.E R2, desc[UR8][R2.64] ;  /* 0x0000000802027981 */ /* 0x000e64000c1e1900 */
[----:B-1----:R-:W-:-:S05]  /*0180*/  IADD3 R9, PT, PT, R2, R9, RZ ;  /* 0x0000000902097210 */ /* 0x002fca0007ffe0ff */
[----:B------:R1:W-:Y:S02]  /*0190*/  STS [R0], R9 ;  /* 0x0000000900007388 */ /* 0x0003e40000000800 */
.L_x_3:
[----:B------:R-:W-:Y:S05]  /*01a0*/  BSYNC.RECONVERGENT B0 ;  /* 0x0000000000007941 */ /* 0x000fea0003800200 */
.L_x_2:
[----:B------:R-:W-:Y:S01]  /*01b0*/  BAR.SYNC.DEFER_BLOCKING 0x0 ;  /* 0x0000000000007b1d */ /* 0x000fe20000010000 */
[----:B------:R-:W-:-:S04]  /*01c0*/  USHF.L.U32 UR4, UR4, 0x1, URZ ;  /* 0x0000000104047899 */ /* 0x000fc800080006ff */
[----:B------:R-:W-:-:S09]  /*01d0*/  UISETP.GE.AND UP0, UPT, UR4, UR6, UPT ;  /* 0x000000060400728c */ /* 0x000fd2000bf06270 */
[----:B------:R-:W-:Y:S05]  /*01e0*/  BRA.U !UP0, `(.L_x_4) ;  /* 0xfffffffd08c47547 */ /* 0x000fea000b83ffff */
.L_x_1:
[----:B------:R-:W-:-:S13]  /*01f0*/  ISETP.GE.AND P0, PT, R7, UR6, PT ;  /* 0x0000000607007c0c */ /* 0x000fda000bf06270 */
[----:B------:R-:W-:Y:S05]  /*0200*/  @P0 EXIT ;  /* 0x000000000000094d */ /* 0x000fea0003800000 */
[----:B0-----:R-:W0:Y:S01]  /*0210*/  LDS R5, [R0] ;  /* 0x0000000000057984 */ /* 0x001e220000000800 */
[----:B------:R-:W2:Y:S02]  /*0220*/  LDC.64 R2, c[0x0][0x388] ;  /* 0x0000e200ff027b82 */ /* 0x000ea40000000a00 */
[----:B--2---:R-:W-:-:S05]  /*0230*/  IMAD.WIDE R2, R7, 0x4, R2 ;  /* 0x0000000407027825 */ /* 0x004fca00078e0202 */
[----:B0-----:R-:W-:Y:S01]  /*0240*/  STG.E desc[UR8][R2.64], R5 ;  /* 0x0000000502007986 */ /* 0x001fe2000c101908 */
[----:B------:R-:W-:Y:S05]  /*0250*/  EXIT ;  /* 0x000000000000794d */ /* 0x000fea0003800000 */
.L_x_5:
        /* <DEDUP_REMOVED lines=10> */
.L_x_8:


//--------------------- .text._Z9odd_checkPiS_i   --------------------------
	.section	.text._Z9odd_checkPiS_i,"ax",@progbits
	.align	128
        .global         _Z9odd_checkPiS_i
        .type           _Z9odd_checkPiS_i,@function
        .size           _Z9odd_checkPiS_i,(.L_x_9 - _Z9odd_checkPiS_i)
        .other          _Z9odd_checkPiS_i,@"STO_CUDA_ENTRY STV_DEFAULT"
_Z9odd_checkPiS_i:
.text._Z9odd_checkPiS_i:
        /* <DEDUP_REMOVED lines=9> */
[----:B------:R-:W1:Y:S07]  /*0090*/  LDCU.64 UR4, c[0x0][0x358] ;  /* 0x00006b00ff0477ac */ /* 0x000e6e0008000a00 */
[----:B------:R-:W2:Y:S01]  /*00a0*/  LDC.64 R4, c[0x0][0x388] ;  /* 0x0000e200ff047b82 */ /* 0x000ea20000000a00 */
[----:B0-----:R-:W-:-:S06]  /*00b0*/  IMAD.WIDE R2, R7, 0x4, R2 ;  /* 0x0000000407027825 */ /* 0x001fcc00078e0202 */
[----:B-1----:R-:W3:Y:S01]  /*00c0*/  LDG.E R2, desc[UR4][R2.64] ;  /* 0x0000000402027981 */ /* 0x002ee2000c1e1900 */
[----:B--2---:R-:W-:Y:S01]  /*00d0*/  IMAD.WIDE R4, R7, 0x4, R4 ;  /* 0x0000000407047825 */ /* 0x004fe200078e0204 */
[----:B---3--:R-:W-:-:S04]  /*00e0*/  LEA.HI R0, R2, R2, RZ, 0x1 ;  /* 0x0000000202007211 */ /* 0x008fc800078f08ff */
[----:B------:R-:W-:-:S04]  /*00f0*/  LOP3.LUT R9, R0, 0xfffffffe, RZ, 0xc0, !PT ;  /* 0xfffffffe00097812 */ /* 0x000fc800078ec0ff */
[----:B------:R-:W-:-:S05]  /*0100*/  IADD3 R9, PT, PT, R2, -R9, RZ ;  /* 0x8000000902097210 */ /* 0x000fca0007ffe0ff */
[----:B------:R-:W-:Y:S01]  /*0110*/  STG.E desc[UR4][R4.64], R9 ;  /* 0x0000000904007986 */ /* 0x000fe2000c101904 */
[----:B------:R-:W-:Y:S05]  /*0120*/  EXIT ;  /* 0x000000000000794d */ /* 0x000fea0003800000 */
.L_x_6:
        /* <DEDUP_REMOVED lines=13> */
.L_x_9:


//--------------------- .nv.shared._Z7get_oddPiS_S_S_ii --------------------------
	.section	.nv.shared._Z7get_oddPiS_S_S_ii,"aw",@nobits
	.sectionflags	@""
	.align	16
	.zero		1024


//--------------------- .nv.shared.reserved.0     --------------------------
	.section	.nv.shared.reserved.0,"aw",@nobits
	.weak		__nv_reservedSMEM_offset_0_alias
	.size		__nv_reservedSMEM_offset_0_alias, 0, 64
	.other		__nv_reservedSMEM_offset_0_alias,@"STO_CUDA_RESERVED_SHARED STV_DEFAULT"
__nv_reservedSMEM_offset_0_alias:
	.zero		0
	.zero		64


//--------------------- .nv.shared._Z11prefix_scanPiS_i --------------------------
	.section	.nv.shared._Z11prefix_scanPiS_i,"aw",@nobits
	.sectionflags	@""
	.align	16
	.zero		1024


//--------------------- .nv.shared._Z9odd_checkPiS_i --------------------------
	.section	.nv.shared._Z9odd_checkPiS_i,"aw",@nobits
	.sectionflags	@""
	.align	16
	.zero		1024


//--------------------- .nv.constant0._Z7get_oddPiS_S_S_ii --------------------------
	.section	.nv.constant0._Z7get_oddPiS_S_S_ii,"a",@progbits
	.sectionflags	@""
	.align	4
.nv.constant0._Z7get_oddPiS_S_S_ii:
	.zero		936


//--------------------- .nv.constant0._Z11prefix_scanPiS_i --------------------------
	.section	.nv.constant0._Z11prefix_scanPiS_i,"a",@progbits
	.sectionflags	@""
	.align	4
.nv.constant0._Z11prefix_scanPiS_i:
	.zero		916


//--------------------- .nv.constant0._Z9odd_checkPiS_i --------------------------
	.section	.nv.constant0._Z9odd_checkPiS_i,"a",@progbits
	.sectionflags	@""
	.align	4
.nv.constant0._Z9odd_checkPiS_i:
	.zero		916


//--------------------- SYMBOLS --------------------------

	.type		.nv.reservedSmem.offset0,@object
	.size		.nv.reservedSmem.offset0,0x4
	.type		.nv.reservedSmem.cap,@object
	.size		.nv.reservedSmem.cap,0x4
